	.headerflags	@"EF_CUDA_TEXMODE_UNIFIED EF_CUDA_64BIT_ADDRESS EF_CUDA_ACCELERATORS EF_CUDA_SM90 EF_CUDA_VIRTUAL_SM(EF_CUDA_SM90)"
	.elftype	@"ET_EXEC"


//--------------------- .nv.info                  --------------------------
	.section	.nv.info,"",@"SHT_CUDA_INFO"
	.align	4


	//----- nvinfo : EIATTR_REGCOUNT
	.align		4
        /*0000*/ 	.byte	0x04, 0x2f
        /*0002*/ 	.short	(.L_1 - .L_0)
	.align		4
.L_0:
        /*0004*/ 	.word	index@(triton_poi_fused_cat_52)
        /*0008*/ 	.word	0x00000010


	//----- nvinfo : EIATTR_MIN_STACK_SIZE
	.align		4
.L_1:
        /*000c*/ 	.byte	0x04, 0x12
        /*000e*/ 	.short	(.L_3 - .L_2)
	.align		4
.L_2:
        /*0010*/ 	.word	index@(triton_poi_fused_cat_52)
        /*0014*/ 	.word	0x00000000


	//----- nvinfo : EIATTR_FRAME_SIZE
	.align		4
.L_3:
        /*0018*/ 	.byte	0x04, 0x11
        /*001a*/ 	.short	(.L_5 - .L_4)
	.align		4
.L_4:
        /*001c*/ 	.word	index@(triton_poi_fused_cat_52)
        /*0020*/ 	.word	0x00000000


	//----- nvinfo : EIATTR_MIN_STACK_SIZE
	.align		4
.L_5:
        /*0024*/ 	.byte	0x04, 0x12
        /*0026*/ 	.short	(.L_7 - .L_6)
	.align		4
.L_6:
        /*0028*/ 	.word	index@(triton_poi_fused_cat_52)
        /*002c*/ 	.word	0x00000000
.L_7:


//--------------------- .nv.info.triton_poi_fused_cat_52 --------------------------
	.section	.nv.info.triton_poi_fused_cat_52,"",@"SHT_CUDA_INFO"
	.sectionflags	@""
	.align	4


	//----- nvinfo : EIATTR_CUDA_API_VERSION
	.align		4
        /*0000*/ 	.byte	0x04, 0x37
        /*0002*/ 	.short	(.L_9 - .L_8)
.L_8:
        /*0004*/ 	.word	0x0000007c


	//----- nvinfo : EIATTR_KPARAM_INFO
	.align		4
.L_9:
        /*0008*/ 	.byte	0x04, 0x17
        /*000a*/ 	.short	(.L_11 - .L_10)
.L_10:
        /*000c*/ 	.word	0x00000000
        /*0010*/ 	.short	0x0003
        /*0012*/ 	.short	0x0018
        /*0014*/ 	.byte	0x00, 0xf0, 0x11, 0x00


	//----- nvinfo : EIATTR_KPARAM_INFO
	.align		4
.L_11:
        /*0018*/ 	.byte	0x04, 0x17
        /*001a*/ 	.short	(.L_13 - .L_12)
.L_12:
        /*001c*/ 	.word	0x00000000
        /*0020*/ 	.short	0x0002
        /*0022*/ 	.short	0x0010
        /*0024*/ 	.byte	0x00, 0xf4, 0x21, 0x00


	//----- nvinfo : EIATTR_KPARAM_INFO
	.align		4
.L_13:
        /*0028*/ 	.byte	0x04, 0x17
        /*002a*/ 	.short	(.L_15 - .L_14)
.L_14:
        /*002c*/ 	.word	0x00000000
        /*0030*/ 	.short	0x0001
        /*0032*/ 	.short	0x0008
        /*0034*/ 	.byte	0x00, 0xf4, 0x21, 0x00


	//----- nvinfo : EIATTR_KPARAM_INFO
	.align		4
.L_15:
        /*0038*/ 	.byte	0x04, 0x17
        /*003a*/ 	.short	(.L_17 - .L_16)
.L_16:
        /*003c*/ 	.word	0x00000000
        /*0040*/ 	.short	0x0000
        /*0042*/ 	.short	0x0000
        /*0044*/ 	.byte	0x00, 0xf4, 0x21, 0x00


	//----- nvinfo : EIATTR_SPARSE_MMA_MASK
	.align		4
.L_17:
        /*0048*/ 	.byte	0x03, 0x50
        /*004a*/ 	.short	0x0000


	//----- nvinfo : EIATTR_MAXREG_COUNT
	.align		4
        /*004c*/ 	.byte	0x03, 0x1b
        /*004e*/ 	.short	0x00ff


	//----- nvinfo : EIATTR_EXIT_INSTR_OFFSETS
	.align		4
        /*0050*/ 	.byte	0x04, 0x1c
        /*0052*/ 	.short	(.L_19 - .L_18)


	//   ....[0]....
.L_18:
        /*0054*/ 	.word	0x00000220


	//----- nvinfo : EIATTR_REQNTID
	.align		4
.L_19:
        /*0058*/ 	.byte	0x04, 0x10
        /*005a*/ 	.short	(.L_21 - .L_20)
.L_20:
        /*005c*/ 	.word	0x00000080
        /*0060*/ 	.word	0x00000001
        /*0064*/ 	.word	0x00000001


	//----- nvinfo : EIATTR_CBANK_PARAM_SIZE
	.align		4
.L_21:
        /*0068*/ 	.byte	0x03, 0x19
        /*006a*/ 	.short	0x001c


	//----- nvinfo : EIATTR_PARAM_CBANK
	.align		4
        /*006c*/ 	.byte	0x04, 0x0a
        /*006e*/ 	.short	(.L_23 - .L_22)
	.align		4
.L_22:
        /*0070*/ 	.word	index@(.nv.constant0.triton_poi_fused_cat_52)
        /*0074*/ 	.short	0x0210
        /*0076*/ 	.short	0x001c


	//----- nvinfo : EIATTR_SW_WAR
	.align		4
.L_23:
        /*0078*/ 	.byte	0x04, 0x36
        /*007a*/ 	.short	(.L_25 - .L_24)
.L_24:
        /*007c*/ 	.word	0x00000008
.L_25:


//--------------------- .nv.callgraph             --------------------------
	.section	.nv.callgraph,"",@"SHT_CUDA_CALLGRAPH"
	.align	4
	.sectionentsize	8
	.align		4
        /*0000*/ 	.word	0x00000000
	.align		4
        /*0004*/ 	.word	0xffffffff
	.align		4
        /*0008*/ 	.word	0x00000000
	.align		4
        /*000c*/ 	.word	0xfffffffe
	.align		4
        /*0010*/ 	.word	0x00000000
	.align		4
        /*0014*/ 	.word	0xfffffffd
	.align		4
        /*0018*/ 	.word	0x00000000
	.align		4
        /*001c*/ 	.word	0xfffffffc


//--------------------- .text.triton_poi_fused_cat_52 --------------------------
	.section	.text.triton_poi_fused_cat_52,"ax",@progbits
	.align	128
        .global         triton_poi_fused_cat_52
        .type           triton_poi_fused_cat_52,@function
        .size           triton_poi_fused_cat_52,(.L_x_1 - triton_poi_fused_cat_52)
        .other          triton_poi_fused_cat_52,@"STO_CUDA_ENTRY STV_DEFAULT"
triton_poi_fused_cat_52:
.text.triton_poi_fused_cat_52:
[----:B------:R-:W-:Y:S01]  /*0000*/  LDC R1, c[0x0][0x28] ;  /* 0x00000a00ff017b82 */ /* 0x000fe20000000800 */
[----:B------:R-:W1:Y:S07]  /*0010*/  S2R R0, SR_TID.X ;  /* 0x0000000000007919 */ /* 0x000e6e0000002100 */
[----:B------:R-:W2:Y:S01]  /*0020*/  LDC.64 R2, c[0x0][0x210] ;  /* 0x00008400ff027b82 */ /* 0x000ea20000000a00 */
[----:B------:R-:W-:Y:S01]  /*0030*/  CS2R R12, SRZ ;  /* 0x00000000000c7805 */ /* 0x000fe2000001ff00 */
[----:B------:R-:W-:Y:S01]  /*0040*/  ULDC.64 UR4, c[0x0][0x208] ;  /* 0x0000820000047ab9 */ /* 0x000fe20000000a00 */
[----:B------:R-:W3:Y:S01]  /*0050*/  S2R R9, SR_CTAID.X ;  /* 0x0000000000097919 */ /* 0x000ee20000002500 */
[----:B-1----:R-:W-:-:S05]  /*0060*/  IMAD.SHL.U32 R0, R0, 0x2, RZ ;  /* 0x0000000200007824 */ /* 0x002fca00078e00ff */
[----:B------:R-:W-:-:S05]  /*0070*/  LOP3.LUT R0, R0, 0xfe, RZ, 0xc0, !PT ;  /* 0x000000fe00007812 */ /* 0x000fca00078ec0ff */
[----:B---3--:R-:W-:-:S05]  /*0080*/  IMAD R9, R9, 0x100, R0 ;  /* 0x0000010009097824 */ /* 0x008fca00078e0200 */
[----:B------:R-:W-:-:S04]  /*0090*/  SHF.R.S32.HI R0, RZ, 0x1f, R9 ;  /* 0x0000001fff007819 */ /* 0x000fc80000011409 */
[----:B------:R-:W-:-:S04]  /*00a0*/  LEA.HI R0, R0, R9, RZ, 0x9 ;  /* 0x0000000900007211 */ /* 0x000fc800078f48ff */
[----:B------:R-:W-:Y:S02]  /*00b0*/  LOP3.LUT R4, R0, 0xfffffe00, RZ, 0xc0, !PT ;  /* 0xfffffe0000047812 */ /* 0x000fe400078ec0ff */
[----:B------:R-:W-:-:S03]  /*00c0*/  SHF.R.S32.HI R0, RZ, 0x9, R0 ;  /* 0x00000009ff007819 */ /* 0x000fc60000011400 */
[----:B------:R-:W-:Y:S02]  /*00d0*/  IMAD.IADD R7, R9, 0x1, -R4 ;  /* 0x0000000109077824 */ /* 0x000fe400078e0a04 */
[----:B------:R-:W1:Y:S02]  /*00e0*/  LDC.64 R4, c[0x0][0x218] ;  /* 0x00008600ff047b82 */ /* 0x000e640000000a00 */
[----:B------:R-:W-:Y:S01]  /*00f0*/  IMAD R11, R0, 0x100, R7 ;  /* 0x00000100000b7824 */ /* 0x000fe200078e0207 */
[----:B------:R-:W-:-:S03]  /*0100*/  ISETP.GE.AND P3, PT, R7, 0x100, PT ;  /* 0x000001000700780c */ /* 0x000fc60003f66270 */
[----:B--2---:R-:W-:Y:S01]  /*0110*/  IMAD.WIDE R2, R11, 0x4, R2 ;  /* 0x000000040b027825 */ /* 0x004fe200078e0202 */
[----:B------:R-:W-:Y:S02]  /*0120*/  ISETP.GT.AND P2, PT, R7, 0xff, PT ;  /* 0x000000ff0700780c */ /* 0x000fe40003f44270 */
[----:B------:R-:W2:Y:S07]  /*0130*/  LDC.64 R6, c[0x0][0x220] ;  /* 0x00008800ff067b82 */ /* 0x000eae0000000a00 */
[----:B------:R2:W3:Y:S01]  /*0140*/  @!P3 LDG.E.EL.64 R12, desc[UR4][R2.64] ;  /* 0x00000004020cb981 */ /* 0x0004e2000c2e1b00 */
[----:B-1----:R-:W-:Y:S01]  /*0150*/  IMAD.WIDE R4, R11, 0x4, R4 ;  /* 0x000000040b047825 */ /* 0x002fe200078e0204 */
[----:B------:R-:W-:-:S06]  /*0160*/  CS2R R10, SRZ ;  /* 0x00000000000a7805 */ /* 0x000fcc000001ff00 */
[----:B------:R-:W4:Y:S01]  /*0170*/  @P2 LDG.E.EL.64 R10, desc[UR4][R4.64+-0x400] ;  /* 0xfffc0004040a2981 */ /* 0x000f22000c2e1b00 */
[----:B--2---:R-:W-:Y:S01]  /*0180*/  IMAD.WIDE R2, R9, 0x4, R6 ;  /* 0x0000000409027825 */ /* 0x004fe200078e0206 */
[----:B---3--:R-:W-:Y:S02]  /*0190*/  SEL R12, R12, RZ, !P3 ;  /* 0x000000ff0c0c7207 */ /* 0x008fe40005800000 */
[----:B------:R-:W-:Y:S02]  /*01a0*/  SEL R13, R13, RZ, !P3 ;  /* 0x000000ff0d0d7207 */ /* 0x000fe40005800000 */
[----:B------:R-:W-:Y:S02]  /*01b0*/  FSETP.GT.AND P0, PT, R12, RZ, PT ;  /* 0x000000ff0c00720b */ /* 0x000fe40003f04000 */
[----:B------:R-:W-:-:S11]  /*01c0*/  FSETP.GT.AND P1, PT, R13, RZ, PT ;  /* 0x000000ff0d00720b */ /* 0x000fd60003f24000 */
[----:B------:R-:W-:Y:S01]  /*01d0*/  @!P0 FMUL R12, R12, 0.10000000149011611938 ;  /* 0x3dcccccd0c0c8820 */ /* 0x000fe20000400000 */
[----:B----4-:R-:W-:Y:S01]  /*01e0*/  @P3 SEL R12, R10, RZ, P2 ;  /* 0x000000ff0a0c3207 */ /* 0x010fe20001000000 */
[----:B------:R-:W-:Y:S01]  /*01f0*/  @!P1 FMUL R13, R13, 0.10000000149011611938 ;  /* 0x3dcccccd0d0d9820 */ /* 0x000fe20000400000 */
[----:B------:R-:W-:-:S05]  /*0200*/  @P3 SEL R13, R11, RZ, P2 ;  /* 0x000000ff0b0d3207 */ /* 0x000fca0001000000 */
[----:B------:R-:W-:Y:S01]  /*0210*/  STG.E.64 desc[UR4][R2.64], R12 ;  /* 0x0000000c02007986 */ /* 0x000fe2000c101b04 */
[----:B------:R-:W-:Y:S05]  /*0220*/  EXIT ;  /* 0x000000000000794d */ /* 0x000fea0003800000 */
.L_x_0:
[----:B------:R-:W-:-:S00]  /*0230*/  BRA `(.L_x_0) ;  /* 0xfffffffc00fc7947 */ /* 0x000fc0000383ffff */
[----:B------:R-:W-:-:S00]  /*0240*/  NOP ;  /* 0x0000000000007918 */ /* 0x000fc00000000000 */
        /* <DEDUP_REMOVED lines=11> */
.L_x_1:


//--------------------- .nv.constant0.triton_poi_fused_cat_52 --------------------------
	.section	.nv.constant0.triton_poi_fused_cat_52,"a",@progbits
	.sectionflags	@""
	.align	4
.nv.constant0.triton_poi_fused_cat_52:
	.zero		556
